//
// Generated by NVIDIA NVVM Compiler
//
// Compiler Build ID: CL-36424714
// Cuda compilation tools, release 13.0, V13.0.88
// Based on NVVM 20.0.0
//

.version 9.0
.target sm_100
.address_size 64

	// .globl	_Z10MatrixCopyPfS_S_i

.visible .entry _Z10MatrixCopyPfS_S_i(
	.param .u64 .ptr .align 1 _Z10MatrixCopyPfS_S_i_param_0,
	.param .u64 .ptr .align 1 _Z10MatrixCopyPfS_S_i_param_1,
	.param .u64 .ptr .align 1 _Z10MatrixCopyPfS_S_i_param_2,
	.param .u32 _Z10MatrixCopyPfS_S_i_param_3
)
{
	.reg .pred 	%p<10>;
	.reg .b32 	%r<41>;
	.reg .b32 	%f<56>;
	.reg .b64 	%rd<66>;

	ld.param.u64 	%rd14, [_Z10MatrixCopyPfS_S_i_param_0];
	ld.param.u64 	%rd15, [_Z10MatrixCopyPfS_S_i_param_1];
	ld.param.u64 	%rd16, [_Z10MatrixCopyPfS_S_i_param_2];
	ld.param.u32 	%r16, [_Z10MatrixCopyPfS_S_i_param_3];
	cvta.to.global.u64 	%rd1, %rd15;
	cvta.to.global.u64 	%rd2, %rd14;
	cvta.to.global.u64 	%rd17, %rd16;
	mov.u32 	%r17, %ctaid.x;
	mov.u32 	%r18, %ntid.x;
	mov.u32 	%r19, %tid.x;
	mad.lo.s32 	%r1, %r17, %r18, %r19;
	mov.u32 	%r20, %ctaid.y;
	mov.u32 	%r21, %ntid.y;
	mov.u32 	%r22, %tid.y;
	mad.lo.s32 	%r23, %r20, %r21, %r22;
	mul.lo.s32 	%r2, %r16, %r23;
	add.s32 	%r24, %r2, %r1;
	mul.wide.s32 	%rd18, %r24, 4;
	add.s64 	%rd3, %rd17, %rd18;
	mov.b32 	%r25, 0;
	st.global.u32 	[%rd3], %r25;
	setp.lt.s32 	%p1, %r16, 1;
	@%p1 bra 	$L__BB0_12;
	and.b32  	%r3, %r16, 7;
	setp.lt.u32 	%p2, %r16, 8;
	mov.b32 	%r39, 0;
	mov.f32 	%f53, 0f00000000;
	@%p2 bra 	$L__BB0_4;
	and.b32  	%r39, %r16, 2147483640;
	neg.s32 	%r37, %r39;
	mul.wide.u32 	%rd19, %r16, 4;
	add.s64 	%rd4, %rd1, %rd19;
	mul.wide.u32 	%rd20, %r16, 8;
	add.s64 	%rd5, %rd1, %rd20;
	mul.wide.u32 	%rd21, %r16, 12;
	add.s64 	%rd6, %rd1, %rd21;
	mul.wide.u32 	%rd22, %r16, 16;
	add.s64 	%rd7, %rd1, %rd22;
	mul.wide.u32 	%rd23, %r16, 20;
	add.s64 	%rd8, %rd1, %rd23;
	mul.wide.u32 	%rd24, %r16, 24;
	add.s64 	%rd9, %rd1, %rd24;
	mul.wide.u32 	%rd25, %r16, 28;
	add.s64 	%rd10, %rd1, %rd25;
	mul.wide.u32 	%rd26, %r2, 4;
	add.s64 	%rd27, %rd26, %rd2;
	add.s64 	%rd65, %rd27, 16;
	mov.f32 	%f53, 0f00000000;
	shl.b32 	%r28, %r16, 3;
	mov.u32 	%r36, %r1;
$L__BB0_3:
	.pragma "nounroll";
	mul.wide.s32 	%rd28, %r36, 4;
	add.s64 	%rd29, %rd4, %rd28;
	add.s64 	%rd30, %rd5, %rd28;
	add.s64 	%rd31, %rd6, %rd28;
	add.s64 	%rd32, %rd7, %rd28;
	add.s64 	%rd33, %rd8, %rd28;
	add.s64 	%rd34, %rd9, %rd28;
	add.s64 	%rd35, %rd10, %rd28;
	add.s64 	%rd36, %rd1, %rd28;
	ld.global.f32 	%f10, [%rd65+-16];
	ld.global.f32 	%f11, [%rd36];
	fma.rn.f32 	%f12, %f10, %f11, %f53;
	st.global.f32 	[%rd3], %f12;
	ld.global.f32 	%f13, [%rd65+-12];
	ld.global.f32 	%f14, [%rd29];
	fma.rn.f32 	%f15, %f13, %f14, %f12;
	st.global.f32 	[%rd3], %f15;
	ld.global.f32 	%f16, [%rd65+-8];
	ld.global.f32 	%f17, [%rd30];
	fma.rn.f32 	%f18, %f16, %f17, %f15;
	st.global.f32 	[%rd3], %f18;
	ld.global.f32 	%f19, [%rd65+-4];
	ld.global.f32 	%f20, [%rd31];
	fma.rn.f32 	%f21, %f19, %f20, %f18;
	st.global.f32 	[%rd3], %f21;
	ld.global.f32 	%f22, [%rd65];
	ld.global.f32 	%f23, [%rd32];
	fma.rn.f32 	%f24, %f22, %f23, %f21;
	st.global.f32 	[%rd3], %f24;
	ld.global.f32 	%f25, [%rd65+4];
	ld.global.f32 	%f26, [%rd33];
	fma.rn.f32 	%f27, %f25, %f26, %f24;
	st.global.f32 	[%rd3], %f27;
	ld.global.f32 	%f28, [%rd65+8];
	ld.global.f32 	%f29, [%rd34];
	fma.rn.f32 	%f30, %f28, %f29, %f27;
	st.global.f32 	[%rd3], %f30;
	ld.global.f32 	%f31, [%rd65+12];
	ld.global.f32 	%f32, [%rd35];
	fma.rn.f32 	%f53, %f31, %f32, %f30;
	st.global.f32 	[%rd3], %f53;
	add.s32 	%r37, %r37, 8;
	add.s32 	%r36, %r36, %r28;
	add.s64 	%rd65, %rd65, 32;
	setp.ne.s32 	%p3, %r37, 0;
	@%p3 bra 	$L__BB0_3;
$L__BB0_4:
	setp.eq.s32 	%p4, %r3, 0;
	@%p4 bra 	$L__BB0_12;
	and.b32  	%r11, %r16, 3;
	setp.lt.u32 	%p5, %r3, 4;
	@%p5 bra 	$L__BB0_7;
	add.s32 	%r29, %r39, %r2;
	mul.wide.u32 	%rd37, %r29, 4;
	add.s64 	%rd38, %rd2, %rd37;
	ld.global.f32 	%f33, [%rd38];
	mad.lo.s32 	%r30, %r39, %r16, %r1;
	mul.wide.s32 	%rd39, %r30, 4;
	add.s64 	%rd40, %rd1, %rd39;
	ld.global.f32 	%f34, [%rd40];
	fma.rn.f32 	%f35, %f33, %f34, %f53;
	st.global.f32 	[%rd3], %f35;
	cvt.u64.u32 	%rd41, %r2;
	cvt.u64.u32 	%rd42, %r39;
	add.s64 	%rd43, %rd42, %rd41;
	shl.b64 	%rd44, %rd43, 2;
	add.s64 	%rd45, %rd2, %rd44;
	ld.global.f32 	%f36, [%rd45+4];
	mul.wide.u32 	%rd46, %r16, 4;
	add.s64 	%rd47, %rd40, %rd46;
	ld.global.f32 	%f37, [%rd47];
	fma.rn.f32 	%f38, %f36, %f37, %f35;
	st.global.f32 	[%rd3], %f38;
	ld.global.f32 	%f39, [%rd45+8];
	add.s64 	%rd48, %rd47, %rd46;
	ld.global.f32 	%f40, [%rd48];
	fma.rn.f32 	%f41, %f39, %f40, %f38;
	st.global.f32 	[%rd3], %f41;
	ld.global.f32 	%f42, [%rd45+12];
	add.s64 	%rd49, %rd48, %rd46;
	ld.global.f32 	%f43, [%rd49];
	fma.rn.f32 	%f53, %f42, %f43, %f41;
	st.global.f32 	[%rd3], %f53;
	add.s32 	%r39, %r39, 4;
$L__BB0_7:
	setp.eq.s32 	%p6, %r11, 0;
	@%p6 bra 	$L__BB0_12;
	setp.eq.s32 	%p7, %r11, 1;
	@%p7 bra 	$L__BB0_10;
	add.s32 	%r31, %r39, %r2;
	mul.wide.u32 	%rd50, %r31, 4;
	add.s64 	%rd51, %rd2, %rd50;
	ld.global.f32 	%f44, [%rd51];
	mad.lo.s32 	%r32, %r39, %r16, %r1;
	mul.wide.s32 	%rd52, %r32, 4;
	add.s64 	%rd53, %rd1, %rd52;
	ld.global.f32 	%f45, [%rd53];
	fma.rn.f32 	%f46, %f44, %f45, %f53;
	st.global.f32 	[%rd3], %f46;
	cvt.u64.u32 	%rd54, %r2;
	cvt.u64.u32 	%rd55, %r39;
	add.s64 	%rd56, %rd55, %rd54;
	shl.b64 	%rd57, %rd56, 2;
	add.s64 	%rd58, %rd2, %rd57;
	ld.global.f32 	%f47, [%rd58+4];
	mul.wide.u32 	%rd59, %r16, 4;
	add.s64 	%rd60, %rd53, %rd59;
	ld.global.f32 	%f48, [%rd60];
	fma.rn.f32 	%f53, %f47, %f48, %f46;
	st.global.f32 	[%rd3], %f53;
	add.s32 	%r39, %r39, 2;
$L__BB0_10:
	and.b32  	%r33, %r16, 1;
	setp.eq.b32 	%p8, %r33, 1;
	not.pred 	%p9, %p8;
	@%p9 bra 	$L__BB0_12;
	add.s32 	%r34, %r39, %r2;
	mul.wide.u32 	%rd61, %r34, 4;
	add.s64 	%rd62, %rd2, %rd61;
	ld.global.f32 	%f49, [%rd62];
	mad.lo.s32 	%r35, %r39, %r16, %r1;
	mul.wide.s32 	%rd63, %r35, 4;
	add.s64 	%rd64, %rd1, %rd63;
	ld.global.f32 	%f50, [%rd64];
	fma.rn.f32 	%f51, %f49, %f50, %f53;
	st.global.f32 	[%rd3], %f51;
$L__BB0_12:
	ret;

}


// ===== COMPILED SASS (sm_100) =====

	.target	sm_100

	.elftype	@"ET_EXEC"


//--------------------- .note.nv.tkinfo           --------------------------
	.section	.note.nv.tkinfo,"",@"SHT_NOTE"
	.sectionflags	@"SHF_NOTE_NV_TKINFO"
	.tkinfo
        /*0018*/ 	.word	0x00000002
        /*0030*/ 	.string	""
        /*0030*/ 	.string	"ptxas"
        /*0030*/ 	.string	"Cuda compilation tools, release 13.0, V13.0.88"
        /*0030*/ 	.string	"Build cuda_13.0.r13.0/compiler.36424714_0"
        /*0030*/ 	.string	"-arch sm_100 -m 64 "



//--------------------- .note.nv.cuinfo           --------------------------
	.section	.note.nv.cuinfo,"",@"SHT_NOTE"
	.sectionflags	@"SHF_NOTE_NV_CUINFO"
        /*0018*/ 	.short	0x0002
        /*001a*/ 	.short	0x0064
        /*001c*/ 	.short	0x0082
	.zero		2


//--------------------- .nv.info                  --------------------------
	.section	.nv.info,"",@"SHT_CUDA_INFO"
	.align	4


	//----- nvinfo : EIATTR_REGCOUNT
	.align		4
        /*0000*/ 	.byte	0x04, 0x2f
        /*0002*/ 	.short	(.L_1 - .L_0)
	.align		4
.L_0:
        /*0004*/ 	.word	index@(_Z10MatrixCopyPfS_S_i)
        /*0008*/ 	.word	0x00000018


	//----- nvinfo : EIATTR_FRAME_SIZE
	.align		4
.L_1:
        /*000c*/ 	.byte	0x04, 0x11
        /*000e*/ 	.short	(.L_3 - .L_2)
	.align		4
.L_2:
        /*0010*/ 	.word	index@(_Z10MatrixCopyPfS_S_i)
        /*0014*/ 	.word	0x00000000


	//----- nvinfo : EIATTR_MIN_STACK_SIZE
	.align		4
.L_3:
        /*0018*/ 	.byte	0x04, 0x12
        /*001a*/ 	.short	(.L_5 - .L_4)
	.align		4
.L_4:
        /*001c*/ 	.word	index@(_Z10MatrixCopyPfS_S_i)
        /*0020*/ 	.word	0x00000000
.L_5:


//--------------------- .nv.compat                --------------------------
	.section	.nv.compat,"",@"SHT_CUDA_COMPAT_INFO"
	.align	4
        /*0000*/ 	.byte	0x02, 0x09, 0x00, 0x00, 0x02, 0x02, 0x01, 0x00, 0x02, 0x05, 0x05, 0x00, 0x03, 0x07, 0x01, 0x01
        /*0010*/ 	.byte	0x02, 0x03, 0x00, 0x00, 0x02, 0x06, 0x01, 0x00, 0x04, 0x0b, 0x08, 0x00, 0x09, 0x00, 0x00, 0x00
        /*0020*/ 	.byte	0x00, 0x00, 0x00, 0x00


//--------------------- .nv.info._Z10MatrixCopyPfS_S_i --------------------------
	.section	.nv.info._Z10MatrixCopyPfS_S_i,"",@"SHT_CUDA_INFO"
	.sectionflags	@""
	.align	4


	//----- nvinfo : EIATTR_CUDA_API_VERSION
	.align		4
        /*0000*/ 	.byte	0x04, 0x37
        /*0002*/ 	.short	(.L_7 - .L_6)
.L_6:
        /*0004*/ 	.word	0x00000082


	//----- nvinfo : EIATTR_KPARAM_INFO
	.align		4
.L_7:
        /*0008*/ 	.byte	0x04, 0x17
        /*000a*/ 	.short	(.L_9 - .L_8)
.L_8:
        /*000c*/ 	.word	0x00000000
        /*0010*/ 	.short	0x0003
        /*0012*/ 	.short	0x0018
        /*0014*/ 	.byte	0x00, 0xf0, 0x11, 0x00


	//----- nvinfo : EIATTR_KPARAM_INFO
	.align		4
.L_9:
        /*0018*/ 	.byte	0x04, 0x17
        /*001a*/ 	.short	(.L_11 - .L_10)
.L_10:
        /*001c*/ 	.word	0x00000000
        /*0020*/ 	.short	0x0002
        /*0022*/ 	.short	0x0010
        /*0024*/ 	.byte	0x00, 0xf5, 0x21, 0x00


	//----- nvinfo : EIATTR_KPARAM_INFO
	.align		4
.L_11:
        /*0028*/ 	.byte	0x04, 0x17
        /*002a*/ 	.short	(.L_13 - .L_12)
.L_12:
        /*002c*/ 	.word	0x00000000
        /*0030*/ 	.short	0x0001
        /*0032*/ 	.short	0x0008
        /*0034*/ 	.byte	0x00, 0xf5, 0x21, 0x00


	//----- nvinfo : EIATTR_KPARAM_INFO
	.align		4
.L_13:
        /*0038*/ 	.byte	0x04, 0x17
        /*003a*/ 	.short	(.L_15 - .L_14)
.L_14:
        /*003c*/ 	.word	0x00000000
        /*0040*/ 	.short	0x0000
        /*0042*/ 	.short	0x0000
        /*0044*/ 	.byte	0x00, 0xf5, 0x21, 0x00


	//----- nvinfo : EIATTR_SPARSE_MMA_MASK
	.align		4
.L_15:
        /*0048*/ 	.byte	0x03, 0x50
        /*004a*/ 	.short	0x0000


	//----- nvinfo : EIATTR_MAXREG_COUNT
	.align		4
        /*004c*/ 	.byte	0x03, 0x1b
        /*004e*/ 	.short	0x00ff


	//----- nvinfo : EIATTR_MERCURY_ISA_VERSION
	.align		4
        /*0050*/ 	.byte	0x03, 0x5f
        /*0052*/ 	.short	0x0101


	//----- nvinfo : EIATTR_VRC_CTA_INIT_COUNT
	.align		4
        /*0054*/ 	.byte	0x02, 0x4a
	.zero		1
	.zero		1


	//----- nvinfo : EIATTR_EXIT_INSTR_OFFSETS
	.align		4
        /*0058*/ 	.byte	0x04, 0x1c
        /*005a*/ 	.short	(.L_17 - .L_16)


	//   ....[0]....
.L_16:
        /*005c*/ 	.word	0x00000120


	//   ....[1]....
        /*0060*/ 	.word	0x00000640


	//   ....[2]....
        /*0064*/ 	.word	0x000008c0


	//   ....[3]....
        /*0068*/ 	.word	0x00000a90


	//   ....[4]....
        /*006c*/ 	.word	0x00000b50


	//----- nvinfo : EIATTR_CBANK_PARAM_SIZE
	.align		4
.L_17:
        /*0070*/ 	.byte	0x03, 0x19
        /*0072*/ 	.short	0x001c


	//----- nvinfo : EIATTR_PARAM_CBANK
	.align		4
        /*0074*/ 	.byte	0x04, 0x0a
        /*0076*/ 	.short	(.L_19 - .L_18)
	.align		4
.L_18:
        /*0078*/ 	.word	index@(.nv.constant0._Z10MatrixCopyPfS_S_i)
        /*007c*/ 	.short	0x0380
        /*007e*/ 	.short	0x001c


	//----- nvinfo : EIATTR_SW_WAR
	.align		4
.L_19:
        /*0080*/ 	.byte	0x04, 0x36
        /*0082*/ 	.short	(.L_21 - .L_20)
.L_20:
        /*0084*/ 	.word	0x00000008
.L_21:


//--------------------- .nv.callgraph             --------------------------
	.section	.nv.callgraph,"",@"SHT_CUDA_CALLGRAPH"
	.align	4
	.sectionentsize	8
	.align		4
        /*0000*/ 	.word	0x00000000
	.align		4
        /*0004*/ 	.word	0xffffffff
	.align		4
        /*0008*/ 	.word	0x00000000
	.align		4
        /*000c*/ 	.word	0xfffffffe
	.align		4
        /*0010*/ 	.word	0x00000000
	.align		4
        /*0014*/ 	.word	0xfffffffd
	.align		4
        /*0018*/ 	.word	0x00000000
	.align		4
        /*001c*/ 	.word	0xfffffffc


//--------------------- .text._Z10MatrixCopyPfS_S_i --------------------------
	.section	.text._Z10MatrixCopyPfS_S_i,"ax",@progbits
	.align	128
        .global         _Z10MatrixCopyPfS_S_i
        .type           _Z10MatrixCopyPfS_S_i,@function
        .size           _Z10MatrixCopyPfS_S_i,(.L_x_5 - _Z10MatrixCopyPfS_S_i)
        .other          _Z10MatrixCopyPfS_S_i,@"STO_CUDA_ENTRY STV_DEFAULT"
_Z10MatrixCopyPfS_S_i:
.text._Z10MatrixCopyPfS_S_i:
[----:B------:R-:W-:Y:S01]  /*0000*/  LDC R1, c[0x0][0x37c] ;  /* 0x0000df00ff017b82 */ /* 0x000fe20000000800 */
[----:B------:R-:W0:Y:S07]  /*0010*/  S2R R4, SR_TID.Y ;  /* 0x0000000000047919 */ /* 0x000e2e0000002200 */
[----:B------:R-:W1:Y:S01]  /*0020*/  LDC R0, c[0x0][0x360] ;  /* 0x0000d800ff007b82 */ /* 0x000e620000000800 */
[----:B------:R-:W2:Y:S01]  /*0030*/  LDCU UR18, c[0x0][0x398] ;  /* 0x00007300ff1277ac */ /* 0x000ea20008000800 */
[----:B------:R-:W1:Y:S01]  /*0040*/  S2R R7, SR_TID.X ;  /* 0x0000000000077919 */ /* 0x000e620000002100 */
[----:B------:R-:W3:Y:S05]  /*0050*/  LDCU.64 UR16, c[0x0][0x358] ;  /* 0x00006b00ff1077ac */ /* 0x000eea0008000a00 */
[----:B------:R-:W0:Y:S08]  /*0060*/  S2UR UR5, SR_CTAID.Y ;  /* 0x00000000000579c3 */ /* 0x000e300000002600 */
[----:B------:R-:W0:Y:S01]  /*0070*/  LDC R5, c[0x0][0x364] ;  /* 0x0000d900ff057b82 */ /* 0x000e220000000800 */
[----:B--2---:R-:W-:-:S07]  /*0080*/  UISETP.GE.AND UP0, UPT, UR18, 0x1, UPT ;  /* 0x000000011200788c */ /* 0x004fce000bf06270 */
[----:B------:R-:W1:Y:S01]  /*0090*/  S2UR UR4, SR_CTAID.X ;  /* 0x00000000000479c3 */ /* 0x000e620000002500 */
[----:B------:R-:W-:-:S07]  /*00a0*/  PLOP3.LUT P0, PT, PT, PT, UP0, 0x80, 0x8 ;  /* 0x000000000008781c */ /* 0x000fce0003f0f008 */
[----:B------:R-:W2:Y:S01]  /*00b0*/  LDC.64 R2, c[0x0][0x390] ;  /* 0x0000e400ff027b82 */ /* 0x000ea20000000a00 */
[----:B0-----:R-:W-:-:S04]  /*00c0*/  IMAD R5, R5, UR5, R4 ;  /* 0x0000000505057c24 */ /* 0x001fc8000f8e0204 */
[----:B------:R-:W-:Y:S02]  /*00d0*/  IMAD R5, R5, UR18, RZ ;  /* 0x0000001205057c24 */ /* 0x000fe4000f8e02ff */
[----:B-1----:R-:W-:-:S05]  /*00e0*/  IMAD R0, R0, UR4, R7 ;  /* 0x0000000400007c24 */ /* 0x002fca000f8e0207 */
[----:B------:R-:W-:-:S05]  /*00f0*/  IADD3 R7, PT, PT, R0, R5, RZ ;  /* 0x0000000500077210 */ /* 0x000fca0007ffe0ff */
[----:B--2---:R-:W-:-:S05]  /*0100*/  IMAD.WIDE R2, R7, 0x4, R2 ;  /* 0x0000000407027825 */ /* 0x004fca00078e0202 */
[----:B---3--:R0:W-:Y:S01]  /*0110*/  STG.E desc[UR16][R2.64], RZ ;  /* 0x000000ff02007986 */ /* 0x0081e2000c101910 */
[----:B------:R-:W-:Y:S05]  /*0120*/  @!P0 EXIT ;  /* 0x000000000000894d */ /* 0x000fea0003800000 */
[----:B------:R-:W-:Y:S01]  /*0130*/  UISETP.GE.U32.AND UP0, UPT, UR18, 0x8, UPT ;  /* 0x000000081200788c */ /* 0x000fe2000bf06070 */
[----:B------:R-:W-:Y:S01]  /*0140*/  HFMA2 R7, -RZ, RZ, 0, 0 ;  /* 0x00000000ff077431 */ /* 0x000fe200000001ff */
[----:B------:R-:W-:-:S07]  /*0150*/  UMOV UR4, URZ ;  /* 0x000000ff00047c82 */ /* 0x000fce0008000000 */
[----:B------:R-:W-:Y:S05]  /*0160*/  BRA.U !UP0, `(.L_x_0) ;  /* 0x00000005082c7547 */ /* 0x000fea000b800000 */
[----:B------:R-:W1:Y:S01]  /*0170*/  LDCU.128 UR20, c[0x0][0x380] ;  /* 0x00007000ff1477ac */ /* 0x000e620008000c00 */
[----:B------:R-:W-:Y:S01]  /*0180*/  MOV R4, R0 ;  /* 0x0000000000047202 */ /* 0x000fe20000000f00 */
[----:B------:R-:W-:-:S04]  /*0190*/  ULOP3.LUT UR4, UR18, 0x7ffffff8, URZ, 0xc0, !UPT ;  /* 0x7ffffff812047892 */ /* 0x000fc8000f8ec0ff */
[----:B------:R-:W-:Y:S01]  /*01a0*/  UIADD3 UR5, UPT, UPT, -UR4, URZ, URZ ;  /* 0x000000ff04057290 */ /* 0x000fe2000fffe1ff */
[----:B-1----:R-:W-:Y:S01]  /*01b0*/  MOV R6, UR20 ;  /* 0x0000001400067c02 */ /* 0x002fe20008000f00 */
[----:B------:R-:W-:Y:S01]  /*01c0*/  UIMAD.WIDE.U32 UR6, UR18, 0xc, UR22 ;  /* 0x0000000c120678a5 */ /* 0x000fe2000f8e0016 */
[----:B------:R-:W-:Y:S01]  /*01d0*/  MOV R7, UR21 ;  /* 0x0000001500077c02 */ /* 0x000fe20008000f00 */
[----:B------:R-:W-:Y:S02]  /*01e0*/  UIMAD.WIDE.U32 UR8, UR18, 0x10, UR22 ;  /* 0x00000010120878a5 */ /* 0x000fe4000f8e0016 */
[----:B------:R-:W-:Y:S01]  /*01f0*/  UIMAD.WIDE.U32 UR10, UR18, 0x14, UR22 ;  /* 0x00000014120a78a5 */ /* 0x000fe2000f8e0016 */
[----:B------:R-:W-:Y:S01]  /*0200*/  IMAD.WIDE.U32 R6, R5, 0x4, R6 ;  /* 0x0000000405067825 */ /* 0x000fe200078e0006 */
[----:B------:R-:W-:Y:S02]  /*0210*/  UIMAD.WIDE.U32 UR12, UR18, 0x18, UR22 ;  /* 0x00000018120c78a5 */ /* 0x000fe4000f8e0016 */
[----:B------:R-:W-:Y:S01]  /*0220*/  UIMAD.WIDE.U32 UR14, UR18, 0x1c, UR22 ;  /* 0x0000001c120e78a5 */ /* 0x000fe2000f8e0016 */
[----:B------:R-:W-:-:S04]  /*0230*/  IADD3 R6, P0, PT, R6, 0x10, RZ ;  /* 0x0000001006067810 */ /* 0x000fc80007f1e0ff */
[----:B------:R-:W-:Y:S02]  /*0240*/  IADD3.X R9, PT, PT, RZ, R7, RZ, P0, !PT ;  /* 0x00000007ff097210 */ /* 0x000fe400007fe4ff */
[----:B------:R-:W-:-:S07]  /*0250*/  MOV R7, RZ ;  /* 0x000000ff00077202 */ /* 0x000fce0000000f00 */
.L_x_1:
[----:B------:R-:W-:Y:S02]  /*0260*/  MOV R11, 0x4 ;  /* 0x00000004000b7802 */ /* 0x000fe40000000f00 */
[----:B------:R-:W-:-:S03]  /*0270*/  MOV R8, R6 ;  /* 0x0000000600087202 */ /* 0x000fc60000000f00 */
[----:B------:R-:W-:Y:S02]  /*0280*/  IMAD.WIDE R10, R4, R11, UR22 ;  /* 0x00000016040a7e25 */ /* 0x000fe4000f8e020b */
[----:B--2---:R-:W2:Y:S04]  /*0290*/  LDG.E R6, desc[UR16][R8.64+-0x10] ;  /* 0xfffff01008067981 */ /* 0x004ea8000c1e1900 */
[----:B------:R-:W2:Y:S01]  /*02a0*/  LDG.E R10, desc[UR16][R10.64] ;  /* 0x000000100a0a7981 */ /* 0x000ea2000c1e1900 */
[----:B------:R-:W-:-:S06]  /*02b0*/  UIMAD.WIDE.U32 UR20, UR18, 0x4, UR22 ;  /* 0x00000004121478a5 */ /* 0x000fcc000f8e0016 */
[----:B------:R-:W-:Y:S02]  /*02c0*/  MOV R12, UR20 ;  /* 0x00000014000c7c02 */ /* 0x000fe40008000f00 */
[----:B------:R-:W-:Y:S01]  /*02d0*/  MOV R13, UR21 ;  /* 0x00000015000d7c02 */ /* 0x000fe20008000f00 */
[----:B--2---:R-:W-:Y:S02]  /*02e0*/  FFMA R15, R6, R10, R7 ;  /* 0x0000000a060f7223 */ /* 0x004fe40000000007 */
[----:B------:R-:W-:-:S03]  /*02f0*/  IMAD.WIDE R6, R4, 0x4, R12 ;  /* 0x0000000404067825 */ /* 0x000fc600078e020c */
[----:B------:R1:W-:Y:S04]  /*0300*/  STG.E desc[UR16][R2.64], R15 ;  /* 0x0000000f02007986 */ /* 0x0003e8000c101910 */
[----:B------:R-:W2:Y:S04]  /*0310*/  LDG.E R6, desc[UR16][R6.64] ;  /* 0x0000001006067981 */ /* 0x000ea8000c1e1900 */
[----:B------:R-:W2:Y:S01]  /*0320*/  LDG.E R14, desc[UR16][R8.64+-0xc] ;  /* 0xfffff410080e7981 */ /* 0x000ea2000c1e1900 */
[----:B------:R-:W-:-:S06]  /*0330*/  UIMAD.WIDE.U32 UR20, UR18, 0x8, UR22 ;  /* 0x00000008121478a5 */ /* 0x000fcc000f8e0016 */
[----:B------:R-:W-:Y:S02]  /*0340*/  MOV R12, UR20 ;  /* 0x00000014000c7c02 */ /* 0x000fe40008000f00 */
[----:B------:R-:W-:-:S03]  /*0350*/  MOV R13, UR21 ;  /* 0x00000015000d7c02 */ /* 0x000fc60008000f00 */
[----:B------:R-:W-:-:S04]  /*0360*/  IMAD.WIDE R10, R4, 0x4, R12 ;  /* 0x00000004040a7825 */ /* 0x000fc800078e020c */
[----:B--2---:R-:W-:-:S05]  /*0370*/  FFMA R17, R14, R6, R15 ;  /* 0x000000060e117223 */ /* 0x004fca000000000f */
[----:B------:R2:W-:Y:S04]  /*0380*/  STG.E desc[UR16][R2.64], R17 ;  /* 0x0000001102007986 */ /* 0x0005e8000c101910 */
[----:B------:R-:W1:Y:S04]  /*0390*/  LDG.E R10, desc[UR16][R10.64] ;  /* 0x000000100a0a7981 */ /* 0x000e68000c1e1900 */
[----:B------:R-:W1:Y:S01]  /*03a0*/  LDG.E R12, desc[UR16][R8.64+-0x8] ;  /* 0xfffff810080c7981 */ /* 0x000e62000c1e1900 */
[----:B------:R-:W-:Y:S02]  /*03b0*/  HFMA2 R13, -RZ, RZ, 0, 2.384185791015625e-07 ;  /* 0x00000004ff0d7431 */ /* 0x000fe400000001ff */
[----:B-1----:R-:W-:-:S03]  /*03c0*/  FFMA R15, R12, R10, R17 ;  /* 0x0000000a0c0f7223 */ /* 0x002fc60000000011 */
[----:B------:R-:W-:Y:S02]  /*03d0*/  IMAD.WIDE R12, R4, R13, UR6 ;  /* 0x00000006040c7e25 */ /* 0x000fe4000f8e020d */
[----:B------:R1:W-:Y:S04]  /*03e0*/  STG.E desc[UR16][R2.64], R15 ;  /* 0x0000000f02007986 */ /* 0x0003e8000c101910 */
[----:B------:R-:W3:Y:S04]  /*03f0*/  LDG.E R12, desc[UR16][R12.64] ;  /* 0x000000100c0c7981 */ /* 0x000ee8000c1e1900 */
[----:B------:R-:W3:Y:S01]  /*0400*/  LDG.E R6, desc[UR16][R8.64+-0x4] ;  /* 0xfffffc1008067981 */ /* 0x000ee2000c1e1900 */
[----:B------:R-:W-:Y:S01]  /*0410*/  MOV R7, 0x4 ;  /* 0x0000000400077802 */ /* 0x000fe20000000f00 */
[----:B---3--:R-:W-:-:S04]  /*0420*/  FFMA R19, R6, R12, R15 ;  /* 0x0000000c06137223 */ /* 0x008fc8000000000f */
[----:B------:R-:W-:Y:S01]  /*0430*/  IMAD.WIDE R6, R4, R7, UR8 ;  /* 0x0000000804067e25 */ /* 0x000fe2000f8e0207 */
[----:B------:R3:W-:Y:S05]  /*0440*/  STG.E desc[UR16][R2.64], R19 ;  /* 0x0000001302007986 */ /* 0x0007ea000c101910 */
[----:B------:R-:W2:Y:S04]  /*0450*/  LDG.E R6, desc[UR16][R6.64] ;  /* 0x0000001006067981 */ /* 0x000ea8000c1e1900 */
[----:B------:R-:W2:Y:S01]  /*0460*/  LDG.E R10, desc[UR16][R8.64] ;  /* 0x00000010080a7981 */ /* 0x000ea2000c1e1900 */
[----:B------:R-:W-:-:S02]  /*0470*/  IMAD.MOV.U32 R11, RZ, RZ, 0x4 ;  /* 0x00000004ff0b7424 */ /* 0x000fc400078e00ff */
[----:B------:R-:W-:Y:S02]  /*0480*/  HFMA2 R13, -RZ, RZ, 0, 2.384185791015625e-07 ;  /* 0x00000004ff0d7431 */ /* 0x000fe400000001ff */
[----:B--2---:R-:W-:Y:S01]  /*0490*/  FFMA R17, R10, R6, R19 ;  /* 0x000000060a117223 */ /* 0x004fe20000000013 */
[----:B------:R-:W-:-:S04]  /*04a0*/  IMAD.WIDE R10, R4, R11, UR10 ;  /* 0x0000000a040a7e25 */ /* 0x000fc8000f8e020b */
[----:B------:R2:W-:Y:S04]  /*04b0*/  STG.E desc[UR16][R2.64], R17 ;  /* 0x0000001102007986 */ /* 0x0005e8000c101910 */
[----:B------:R-:W4:Y:S04]  /*04c0*/  LDG.E R10, desc[UR16][R10.64] ;  /* 0x000000100a0a7981 */ /* 0x000f28000c1e1900 */
[----:B------:R-:W4:Y:S02]  /*04d0*/  LDG.E R12, desc[UR16][R8.64+0x4] ;  /* 0x00000410080c7981 */ /* 0x000f24000c1e1900 */
[----:B----4-:R-:W-:Y:S01]  /*04e0*/  FFMA R21, R12, R10, R17 ;  /* 0x0000000a0c157223 */ /* 0x010fe20000000011 */
[----:B------:R-:W-:-:S04]  /*04f0*/  IMAD.WIDE R12, R4, R13, UR12 ;  /* 0x0000000c040c7e25 */ /* 0x000fc8000f8e020d */
[----:B------:R2:W-:Y:S04]  /*0500*/  STG.E desc[UR16][R2.64], R21 ;  /* 0x0000001502007986 */ /* 0x0005e8000c101910 */
[----:B------:R-:W3:Y:S04]  /*0510*/  LDG.E R12, desc[UR16][R12.64] ;  /* 0x000000100c0c7981 */ /* 0x000ee8000c1e1900 */
[----:B------:R-:W3:Y:S01]  /*0520*/  LDG.E R6, desc[UR16][R8.64+0x8] ;  /* 0x0000081008067981 */ /* 0x000ee2000c1e1900 */
[----:B-1----:R-:W-:-:S05]  /*0530*/  MOV R15, 0x4 ;  /* 0x00000004000f7802 */ /* 0x002fca0000000f00 */
[----:B------:R-:W-:-:S04]  /*0540*/  IMAD.WIDE R14, R4, R15, UR14 ;  /* 0x0000000e040e7e25 */ /* 0x000fc8000f8e020f */
[----:B---3--:R-:W-:-:S05]  /*0550*/  FFMA R19, R6, R12, R21 ;  /* 0x0000000c06137223 */ /* 0x008fca0000000015 */
[----:B------:R2:W-:Y:S04]  /*0560*/  STG.E desc[UR16][R2.64], R19 ;  /* 0x0000001302007986 */ /* 0x0005e8000c101910 */
[----:B------:R-:W3:Y:S04]  /*0570*/  LDG.E R14, desc[UR16][R14.64] ;  /* 0x000000100e0e7981 */ /* 0x000ee8000c1e1900 */
[----:B------:R-:W3:Y:S01]  /*0580*/  LDG.E R6, desc[UR16][R8.64+0xc] ;  /* 0x00000c1008067981 */ /* 0x000ee2000c1e1900 */
[----:B------:R-:W-:Y:S01]  /*0590*/  UIADD3 UR5, UPT, UPT, UR5, 0x8, URZ ;  /* 0x0000000805057890 */ /* 0x000fe2000fffe0ff */
[----:B------:R-:W-:-:S03]  /*05a0*/  MOV R11, UR18 ;  /* 0x00000012000b7c02 */ /* 0x000fc60008000f00 */
[----:B------:R-:W-:Y:S01]  /*05b0*/  UISETP.NE.AND UP0, UPT, UR5, URZ, UPT ;  /* 0x000000ff0500728c */ /* 0x000fe2000bf05270 */
[----:B------:R-:W-:Y:S01]  /*05c0*/  LEA R4, R11, R4, 0x3 ;  /* 0x000000040b047211 */ /* 0x000fe200078e18ff */
[----:B---3--:R-:W-:Y:S01]  /*05d0*/  FFMA R7, R6, R14, R19 ;  /* 0x0000000e06077223 */ /* 0x008fe20000000013 */
[----:B------:R-:W-:-:S04]  /*05e0*/  IADD3 R6, P0, PT, R8, 0x20, RZ ;  /* 0x0000002008067810 */ /* 0x000fc80007f1e0ff */
[----:B------:R2:W-:Y:S01]  /*05f0*/  STG.E desc[UR16][R2.64], R7 ;  /* 0x0000000702007986 */ /* 0x0005e2000c101910 */
[----:B------:R-:W-:Y:S01]  /*0600*/  IADD3.X R9, PT, PT, RZ, R9, RZ, P0, !PT ;  /* 0x00000009ff097210 */ /* 0x000fe200007fe4ff */
[----:B------:R-:W-:Y:S07]  /*0610*/  BRA.U UP0, `(.L_x_1) ;  /* 0xfffffffd00107547 */ /* 0x000fee000b83ffff */
.L_x_0:
[----:B------:R-:W-:-:S06]  /*0620*/  ULOP3.LUT UR5, UR18, 0x7, URZ, 0xc0, !UPT ;  /* 0x0000000712057892 */ /* 0x000fcc000f8ec0ff */
[----:B------:R-:W-:-:S13]  /*0630*/  ISETP.NE.AND P0, PT, RZ, UR5, PT ;  /* 0x00000005ff007c0c */ /* 0x000fda000bf05270 */
[----:B------:R-:W-:Y:S05]  /*0640*/  @!P0 EXIT ;  /* 0x000000000000894d */ /* 0x000fea0003800000 */
[----:B------:R-:W-:Y:S02]  /*0650*/  UISETP.GE.U32.AND UP0, UPT, UR5, 0x4, UPT ;  /* 0x000000040500788c */ /* 0x000fe4000bf06070 */
[----:B------:R-:W-:-:S07]  /*0660*/  ULOP3.LUT UR5, UR18, 0x3, URZ, 0xc0, !UPT ;  /* 0x0000000312057892 */ /* 0x000fce000f8ec0ff */
[----:B------:R-:W-:Y:S05]  /*0670*/  BRA.U !UP0, `(.L_x_2) ;  /* 0x00000001088c7547 */ /* 0x000fea000b800000 */
[----:B------:R-:W1:Y:S01]  /*0680*/  LDC.64 R10, c[0x0][0x380] ;  /* 0x0000e000ff0a7b82 */ /* 0x000e620000000a00 */
[----:B------:R-:W-:Y:S01]  /*0690*/  MOV R15, UR4 ;  /* 0x00000004000f7c02 */ /* 0x000fe20008000f00 */
[----:B------:R-:W3:Y:S01]  /*06a0*/  LDCU.64 UR6, c[0x0][0x380] ;  /* 0x00007000ff0677ac */ /* 0x000ee20008000a00 */
[----:B------:R-:W-:-:S03]  /*06b0*/  IADD3 R9, PT, PT, R5, UR4, RZ ;  /* 0x0000000405097c10 */ /* 0x000fc6000fffe0ff */
[----:B------:R-:W-:Y:S02]  /*06c0*/  IMAD R15, R15, UR18, R0 ;  /* 0x000000120f0f7c24 */ /* 0x000fe4000f8e0200 */
[----:B------:R-:W4:Y:S01]  /*06d0*/  LDC.64 R12, c[0x0][0x388] ;  /* 0x0000e200ff0c7b82 */ /* 0x000f220000000a00 */
[----:B-1----:R-:W-:-:S06]  /*06e0*/  IMAD.WIDE.U32 R10, R9, 0x4, R10 ;  /* 0x00000004090a7825 */ /* 0x002fcc00078e000a */
[----:B------:R-:W5:Y:S01]  /*06f0*/  LDG.E R10, desc[UR16][R10.64] ;  /* 0x000000100a0a7981 */ /* 0x000f62000c1e1900 */
[----:B----4-:R-:W-:-:S05]  /*0700*/  IMAD.WIDE R12, R15, 0x4, R12 ;  /* 0x000000040f0c7825 */ /* 0x010fca00078e020c */
[----:B------:R-:W5:Y:S01]  /*0710*/  LDG.E R4, desc[UR16][R12.64] ;  /* 0x000000100c047981 */ /* 0x000f62000c1e1900 */
[----:B------:R-:W-:Y:S01]  /*0720*/  IADD3 R6, P0, PT, R5, UR4, RZ ;  /* 0x0000000405067c10 */ /* 0x000fe2000ff1e0ff */
[----:B--2---:R-:W-:-:S03]  /*0730*/  IMAD.U32 R17, RZ, RZ, UR18 ;  /* 0x00000012ff117e24 */ /* 0x004fc6000f8e00ff */
[----:B------:R-:W-:Y:S02]  /*0740*/  IADD3.X R9, PT, PT, RZ, RZ, RZ, P0, !PT ;  /* 0x000000ffff097210 */ /* 0x000fe400007fe4ff */
[----:B---3--:R-:W-:-:S04]  /*0750*/  LEA R8, P0, R6, UR6, 0x2 ;  /* 0x0000000606087c11 */ /* 0x008fc8000f8010ff */
[----:B------:R-:W-:Y:S01]  /*0760*/  LEA.HI.X R9, R6, UR7, R9, 0x2, P0 ;  /* 0x0000000706097c11 */ /* 0x000fe200080f1409 */
[----:B-----5:R-:W-:Y:S01]  /*0770*/  FFMA R15, R10, R4, R7 ;  /* 0x000000040a0f7223 */ /* 0x020fe20000000007 */
[----:B------:R-:W-:-:S04]  /*0780*/  IMAD.WIDE.U32 R6, R17, 0x4, R12 ;  /* 0x0000000411067825 */ /* 0x000fc800078e000c */
[----:B------:R1:W-:Y:S04]  /*0790*/  STG.E desc[UR16][R2.64], R15 ;  /* 0x0000000f02007986 */ /* 0x0003e8000c101910 */
[----:B------:R-:W2:Y:S04]  /*07a0*/  LDG.E R10, desc[UR16][R6.64] ;  /* 0x00000010060a7981 */ /* 0x000ea8000c1e1900 */
[----:B------:R-:W2:Y:S01]  /*07b0*/  LDG.E R4, desc[UR16][R8.64+0x4] ;  /* 0x0000041008047981 */ /* 0x000ea2000c1e1900 */
[----:B------:R-:W-:Y:S01]  /*07c0*/  MOV R11, UR18 ;  /* 0x00000012000b7c02 */ /* 0x000fe20008000f00 */
[----:B--2---:R-:W-:-:S04]  /*07d0*/  FFMA R17, R4, R10, R15 ;  /* 0x0000000a04117223 */ /* 0x004fc8000000000f */
[----:B------:R-:W-:Y:S01]  /*07e0*/  IMAD.WIDE.U32 R10, R11, 0x4, R6 ;  /* 0x000000040b0a7825 */ /* 0x000fe200078e0006 */
        /* <DEDUP_REMOVED lines=9> */
[----:B------:R-:W-:Y:S01]  /*0880*/  UIADD3 UR4, UPT, UPT, UR4, 0x4, URZ ;  /* 0x0000000404047890 */ /* 0x000fe2000fffe0ff */
[----:B--2---:R-:W-:-:S05]  /*0890*/  FFMA R7, R4, R12, R19 ;  /* 0x0000000c04077223 */ /* 0x004fca0000000013 */
[----:B------:R1:W-:Y:S06]  /*08a0*/  STG.E desc[UR16][R2.64], R7 ;  /* 0x0000000702007986 */ /* 0x0003ec000c101910 */
.L_x_2:
[----:B------:R-:W-:-:S13]  /*08b0*/  ISETP.NE.AND P0, PT, RZ, UR5, PT ;  /* 0x00000005ff007c0c */ /* 0x000fda000bf05270 */
[----:B------:R-:W-:Y:S05]  /*08c0*/  @!P0 EXIT ;  /* 0x000000000000894d */ /* 0x000fea0003800000 */
[----:B------:R-:W-:-:S09]  /*08d0*/  UISETP.NE.AND UP0, UPT, UR5, 0x1, UPT ;  /* 0x000000010500788c */ /* 0x000fd2000bf05270 */
[----:B------:R-:W-:Y:S05]  /*08e0*/  BRA.U !UP0, `(.L_x_3) ;  /* 0x00000001085c7547 */ /* 0x000fea000b800000 */
[----:B------:R-:W3:Y:S01]  /*08f0*/  LDC.64 R8, c[0x0][0x380] ;  /* 0x0000e000ff087b82 */ /* 0x000ee20000000a00 */
[----:B-1----:R-:W-:Y:S01]  /*0900*/  MOV R15, UR4 ;  /* 0x00000004000f7c02 */ /* 0x002fe20008000f00 */
[----:B------:R-:W1:Y:S01]  /*0910*/  LDCU.64 UR6, c[0x0][0x380] ;  /* 0x00007000ff0677ac */ /* 0x000e620008000a00 */
[----:B------:R-:W-:-:S03]  /*0920*/  IADD3 R13, PT, PT, R5, UR4, RZ ;  /* 0x00000004050d7c10 */ /* 0x000fc6000fffe0ff */
[----:B------:R-:W-:Y:S02]  /*0930*/  IMAD R15, R15, UR18, R0 ;  /* 0x000000120f0f7c24 */ /* 0x000fe4000f8e0200 */
[----:B------:R-:W4:Y:S01]  /*0940*/  LDC.64 R10, c[0x0][0x388] ;  /* 0x0000e200ff0a7b82 */ /* 0x000f220000000a00 */
[----:B---3--:R-:W-:-:S06]  /*0950*/  IMAD.WIDE.U32 R8, R13, 0x4, R8 ;  /* 0x000000040d087825 */ /* 0x008fcc00078e0008 */
[----:B------:R-:W2:Y:S01]  /*0960*/  LDG.E R8, desc[UR16][R8.64] ;  /* 0x0000001008087981 */ /* 0x000ea2000c1e1900 */
[----:B----4-:R-:W-:-:S05]  /*0970*/  IMAD.WIDE R10, R15, 0x4, R10 ;  /* 0x000000040f0a7825 */ /* 0x010fca00078e020a */
[----:B------:R-:W2:Y:S01]  /*0980*/  LDG.E R4, desc[UR16][R10.64] ;  /* 0x000000100a047981 */ /* 0x000ea2000c1e1900 */
[----:B------:R-:W-:Y:S02]  /*0990*/  IADD3 R6, P0, PT, R5, UR4, RZ ;  /* 0x0000000405067c10 */ /* 0x000fe4000ff1e0ff */
[----:B------:R-:W-:Y:S02]  /*09a0*/  MOV R15, UR18 ;  /* 0x00000012000f7c02 */ /* 0x000fe40008000f00 */
[----:B------:R-:W-:Y:S02]  /*09b0*/  IADD3.X R13, PT, PT, RZ, RZ, RZ, P0, !PT ;  /* 0x000000ffff0d7210 */ /* 0x000fe400007fe4ff */
[----:B-1----:R-:W-:Y:S01]  /*09c0*/  LEA R12, P0, R6, UR6, 0x2 ;  /* 0x00000006060c7c11 */ /* 0x002fe2000f8010ff */
[----:B------:R-:W-:-:S03]  /*09d0*/  IMAD.WIDE.U32 R14, R15, 0x4, R10 ;  /* 0x000000040f0e7825 */ /* 0x000fc600078e000a */
[----:B------:R-:W-:Y:S01]  /*09e0*/  LEA.HI.X R13, R6, UR7, R13, 0x2, P0 ;  /* 0x00000007060d7c11 */ /* 0x000fe200080f140d */
[----:B--2---:R-:W-:-:S05]  /*09f0*/  FFMA R17, R8, R4, R7 ;  /* 0x0000000408117223 */ /* 0x004fca0000000007 */
[----:B------:R3:W-:Y:S04]  /*0a00*/  STG.E desc[UR16][R2.64], R17 ;  /* 0x0000001102007986 */ /* 0x0007e8000c101910 */
[----:B------:R-:W2:Y:S04]  /*0a10*/  LDG.E R14, desc[UR16][R14.64] ;  /* 0x000000100e0e7981 */ /* 0x000ea8000c1e1900 */
[----:B------:R-:W2:Y:S01]  /*0a20*/  LDG.E R12, desc[UR16][R12.64+0x4] ;  /* 0x000004100c0c7981 */ /* 0x000ea2000c1e1900 */
[----:B------:R-:W-:Y:S01]  /*0a30*/  UIADD3 UR4, UPT, UPT, UR4, 0x2, URZ ;  /* 0x0000000204047890 */ /* 0x000fe2000fffe0ff */
[----:B--2---:R-:W-:-:S05]  /*0a40*/  FFMA R7, R12, R14, R17 ;  /* 0x0000000e0c077223 */ /* 0x004fca0000000011 */
[----:B------:R3:W-:Y:S06]  /*0a50*/  STG.E desc[UR16][R2.64], R7 ;  /* 0x0000000702007986 */ /* 0x0007ec000c101910 */
.L_x_3:
[----:B------:R-:W-:-:S04]  /*0a60*/  ULOP3.LUT UR5, UR18, 0x1, URZ, 0xc0, !UPT ;  /* 0x0000000112057892 */ /* 0x000fc8000f8ec0ff */
[----:B------:R-:W-:-:S06]  /*0a70*/  UISETP.NE.U32.AND UP0, UPT, UR5, 0x1, UPT ;  /* 0x000000010500788c */ /* 0x000fcc000bf05070 */
[----:B------:R-:W-:-:S13]  /*0a80*/  PLOP3.LUT P0, PT, PT, PT, UP0, 0x80, 0x8 ;  /* 0x000000000008781c */ /* 0x000fda0003f0f008 */
[----:B------:R-:W-:Y:S05]  /*0a90*/  @P0 EXIT ;  /* 0x000000000000094d */ /* 0x000fea0003800000 */
[----:B------:R-:W4:Y:S01]  /*0aa0*/  LDC.64 R8, c[0x0][0x380] ;  /* 0x0000e000ff087b82 */ /* 0x000f220000000a00 */
[----:B------:R-:W-:Y:S02]  /*0ab0*/  MOV R13, UR4 ;  /* 0x00000004000d7c02 */ /* 0x000fe40008000f00 */
[----:B------:R-:W-:-:S03]  /*0ac0*/  IADD3 R5, PT, PT, R5, UR4, RZ ;  /* 0x0000000405057c10 */ /* 0x000fc6000fffe0ff */
[----:B------:R-:W-:Y:S02]  /*0ad0*/  IMAD R13, R13, UR18, R0 ;  /* 0x000000120d0d7c24 */ /* 0x000fe4000f8e0200 */
[----:B------:R-:W5:Y:S01]  /*0ae0*/  LDC.64 R10, c[0x0][0x388] ;  /* 0x0000e200ff0a7b82 */ /* 0x000f620000000a00 */
[----:B----4-:R-:W-:-:S06]  /*0af0*/  IMAD.WIDE.U32 R4, R5, 0x4, R8 ;  /* 0x0000000405047825 */ /* 0x010fcc00078e0008 */
[----:B------:R-:W1:Y:S01]  /*0b00*/  LDG.E R4, desc[UR16][R4.64] ;  /* 0x0000001004047981 */ /* 0x000e62000c1e1900 */
[----:B-----5:R-:W-:-:S06]  /*0b10*/  IMAD.WIDE R8, R13, 0x4, R10 ;  /* 0x000000040d087825 */ /* 0x020fcc00078e020a */
[----:B------:R-:W1:Y:S02]  /*0b20*/  LDG.E R8, desc[UR16][R8.64] ;  /* 0x0000001008087981 */ /* 0x000e64000c1e1900 */
[----:B-123--:R-:W-:-:S05]  /*0b30*/  FFMA R7, R4, R8, R7 ;  /* 0x0000000804077223 */ /* 0x00efca0000000007 */
[----:B------:R-:W-:Y:S01]  /*0b40*/  STG.E desc[UR16][R2.64], R7 ;  /* 0x0000000702007986 */ /* 0x000fe2000c101910 */
[----:B------:R-:W-:Y:S05]  /*0b50*/  EXIT ;  /* 0x000000000000794d */ /* 0x000fea0003800000 */
.L_x_4:
[----:B------:R-:W-:-:S00]  /*0b60*/  BRA `(.L_x_4) ;  /* 0xfffffffc00fc7947 */ /* 0x000fc0000383ffff */
[----:B------:R-:W-:-:S00]  /*0b70*/  NOP ;  /* 0x0000000000007918 */ /* 0x000fc00000000000 */
        /* <DEDUP_REMOVED lines=8> */
.L_x_5:


//--------------------- .nv.shared.reserved.0     --------------------------
	.section	.nv.shared.reserved.0,"aw",@nobits
	.weak		__nv_reservedSMEM_offset_0_alias
	.size		__nv_reservedSMEM_offset_0_alias, 0, 64
	.other		__nv_reservedSMEM_offset_0_alias,@"STO_CUDA_RESERVED_SHARED STV_DEFAULT"
__nv_reservedSMEM_offset_0_alias:
	.zero		0
	.zero		64


//--------------------- .nv.constant0._Z10MatrixCopyPfS_S_i --------------------------
	.section	.nv.constant0._Z10MatrixCopyPfS_S_i,"a",@progbits
	.sectionflags	@""
	.align	4
.nv.constant0._Z10MatrixCopyPfS_S_i:
	.zero		924


//--------------------- SYMBOLS --------------------------

	.type		.nv.reservedSmem.offset0,@object
	.size		.nv.reservedSmem.offset0,0x4
